	.headerflags	@"EF_CUDA_TEXMODE_UNIFIED EF_CUDA_64BIT_ADDRESS EF_CUDA_ACCELERATORS EF_CUDA_SM90 EF_CUDA_VIRTUAL_SM(EF_CUDA_SM90)"
	.elftype	@"ET_EXEC"


//--------------------- .nv.info                  --------------------------
	.section	.nv.info,"",@"SHT_CUDA_INFO"
	.align	4


	//----- nvinfo : EIATTR_REGCOUNT
	.align		4
        /*0000*/ 	.byte	0x04, 0x2f
        /*0002*/ 	.short	(.L_3 - .L_2)
	.align		4
.L_2:
        /*0004*/ 	.word	index@(triton_poi_fused__native_batch_norm_legit_no_training_convolution_hardtanh_33)
        /*0008*/ 	.word	0x00000016


	//----- nvinfo : EIATTR_MIN_STACK_SIZE
	.align		4
.L_3:
        /*000c*/ 	.byte	0x04, 0x12
        /*000e*/ 	.short	(.L_5 - .L_4)
	.align		4
.L_4:
        /*0010*/ 	.word	index@(triton_poi_fused__native_batch_norm_legit_no_training_convolution_hardtanh_33)
        /*0014*/ 	.word	0x00000000


	//----- nvinfo : EIATTR_FRAME_SIZE
	.align		4
.L_5:
        /*0018*/ 	.byte	0x04, 0x11
        /*001a*/ 	.short	(.L_7 - .L_6)
	.align		4
.L_6:
        /*001c*/ 	.word	index@(triton_poi_fused__native_batch_norm_legit_no_training_convolution_hardtanh_33)
        /*0020*/ 	.word	0x00000000


	//----- nvinfo : EIATTR_MIN_STACK_SIZE
	.align		4
.L_7:
        /*0024*/ 	.byte	0x04, 0x12
        /*0026*/ 	.short	(.L_9 - .L_8)
	.align		4
.L_8:
        /*0028*/ 	.word	index@(triton_poi_fused__native_batch_norm_legit_no_training_convolution_hardtanh_33)
        /*002c*/ 	.word	0x00000000
.L_9:


//--------------------- .nv.info.triton_poi_fused__native_batch_norm_legit_no_training_convolution_hardtanh_33 --------------------------
	.section	.nv.info.triton_poi_fused__native_batch_norm_legit_no_training_convolution_hardtanh_33,"",@"SHT_CUDA_INFO"
	.sectionflags	@""
	.align	4


	//----- nvinfo : EIATTR_CUDA_API_VERSION
	.align		4
        /*0000*/ 	.byte	0x04, 0x37
        /*0002*/ 	.short	(.L_11 - .L_10)
.L_10:
        /*0004*/ 	.word	0x0000007c


	//----- nvinfo : EIATTR_KPARAM_INFO
	.align		4
.L_11:
        /*0008*/ 	.byte	0x04, 0x17
        /*000a*/ 	.short	(.L_13 - .L_12)
.L_12:
        /*000c*/ 	.word	0x00000000
        /*0010*/ 	.short	0x0007
        /*0012*/ 	.short	0x0038
        /*0014*/ 	.byte	0x00, 0xf0, 0x11, 0x00


	//----- nvinfo : EIATTR_KPARAM_INFO
	.align		4
.L_13:
        /*0018*/ 	.byte	0x04, 0x17
        /*001a*/ 	.short	(.L_15 - .L_14)
.L_14:
        /*001c*/ 	.word	0x00000000
        /*0020*/ 	.short	0x0006
        /*0022*/ 	.short	0x0030
        /*0024*/ 	.byte	0x00, 0xf4, 0x21, 0x00


	//----- nvinfo : EIATTR_KPARAM_INFO
	.align		4
.L_15:
        /*0028*/ 	.byte	0x04, 0x17
        /*002a*/ 	.short	(.L_17 - .L_16)
.L_16:
        /*002c*/ 	.word	0x00000000
        /*0030*/ 	.short	0x0005
        /*0032*/ 	.short	0x0028
        /*0034*/ 	.byte	0x00, 0xf4, 0x21, 0x00


	//----- nvinfo : EIATTR_KPARAM_INFO
	.align		4
.L_17:
        /*0038*/ 	.byte	0x04, 0x17
        /*003a*/ 	.short	(.L_19 - .L_18)
.L_18:
        /*003c*/ 	.word	0x00000000
        /*0040*/ 	.short	0x0004
        /*0042*/ 	.short	0x0020
        /*0044*/ 	.byte	0x00, 0xf4, 0x21, 0x00


	//----- nvinfo : EIATTR_KPARAM_INFO
	.align		4
.L_19:
        /*0048*/ 	.byte	0x04, 0x17
        /*004a*/ 	.short	(.L_21 - .L_20)
.L_20:
        /*004c*/ 	.word	0x00000000
        /*0050*/ 	.short	0x0003
        /*0052*/ 	.short	0x0018
        /*0054*/ 	.byte	0x00, 0xf4, 0x21, 0x00


	//----- nvinfo : EIATTR_KPARAM_INFO
	.align		4
.L_21:
        /*0058*/ 	.byte	0x04, 0x17
        /*005a*/ 	.short	(.L_23 - .L_22)
.L_22:
        /*005c*/ 	.word	0x00000000
        /*0060*/ 	.short	0x0002
        /*0062*/ 	.short	0x0010
        /*0064*/ 	.byte	0x00, 0xf4, 0x21, 0x00


	//----- nvinfo : EIATTR_KPARAM_INFO
	.align		4
.L_23:
        /*0068*/ 	.byte	0x04, 0x17
        /*006a*/ 	.short	(.L_25 - .L_24)
.L_24:
        /*006c*/ 	.word	0x00000000
        /*0070*/ 	.short	0x0001
        /*0072*/ 	.short	0x0008
        /*0074*/ 	.byte	0x00, 0xf4, 0x21, 0x00


	//----- nvinfo : EIATTR_KPARAM_INFO
	.align		4
.L_25:
        /*0078*/ 	.byte	0x04, 0x17
        /*007a*/ 	.short	(.L_27 - .L_26)
.L_26:
        /*007c*/ 	.word	0x00000000
        /*0080*/ 	.short	0x0000
        /*0082*/ 	.short	0x0000
        /*0084*/ 	.byte	0x00, 0xf4, 0x21, 0x00


	//----- nvinfo : EIATTR_SPARSE_MMA_MASK
	.align		4
.L_27:
        /*0088*/ 	.byte	0x03, 0x50
        /*008a*/ 	.short	0x0000


	//----- nvinfo : EIATTR_MAXREG_COUNT
	.align		4
        /*008c*/ 	.byte	0x03, 0x1b
        /*008e*/ 	.short	0x00ff


	//----- nvinfo : EIATTR_EXIT_INSTR_OFFSETS
	.align		4
        /*0090*/ 	.byte	0x04, 0x1c
        /*0092*/ 	.short	(.L_29 - .L_28)


	//   ....[0]....
.L_28:
        /*0094*/ 	.word	0x00000380


	//   ....[1]....
        /*0098*/ 	.word	0x000003a0


	//----- nvinfo : EIATTR_REQNTID
	.align		4
.L_29:
        /*009c*/ 	.byte	0x04, 0x10
        /*009e*/ 	.short	(.L_31 - .L_30)
.L_30:
        /*00a0*/ 	.word	0x00000080
        /*00a4*/ 	.word	0x00000001
        /*00a8*/ 	.word	0x00000001


	//----- nvinfo : EIATTR_CBANK_PARAM_SIZE
	.align		4
.L_31:
        /*00ac*/ 	.byte	0x03, 0x19
        /*00ae*/ 	.short	0x003c


	//----- nvinfo : EIATTR_PARAM_CBANK
	.align		4
        /*00b0*/ 	.byte	0x04, 0x0a
        /*00b2*/ 	.short	(.L_33 - .L_32)
	.align		4
.L_32:
        /*00b4*/ 	.word	index@(.nv.constant0.triton_poi_fused__native_batch_norm_legit_no_training_convolution_hardtanh_33)
        /*00b8*/ 	.short	0x0210
        /*00ba*/ 	.short	0x003c


	//----- nvinfo : EIATTR_SW_WAR
	.align		4
.L_33:
        /*00bc*/ 	.byte	0x04, 0x36
        /*00be*/ 	.short	(.L_35 - .L_34)
.L_34:
        /*00c0*/ 	.word	0x00000008
.L_35:


//--------------------- .nv.callgraph             --------------------------
	.section	.nv.callgraph,"",@"SHT_CUDA_CALLGRAPH"
	.align	4
	.sectionentsize	8
	.align		4
        /*0000*/ 	.word	0x00000000
	.align		4
        /*0004*/ 	.word	0xffffffff
	.align		4
        /*0008*/ 	.word	0x00000000
	.align		4
        /*000c*/ 	.word	0xfffffffe
	.align		4
        /*0010*/ 	.word	0x00000000
	.align		4
        /*0014*/ 	.word	0xfffffffd
	.align		4
        /*0018*/ 	.word	0x00000000
	.align		4
        /*001c*/ 	.word	0xfffffffc


//--------------------- .nv.constant4             --------------------------
	.section	.nv.constant4,"a",@progbits
	.align	8
	.align		8
.nv.constant4:
        /*0000*/ 	.dword	_$_str
	.align		8
        /*0008*/ 	.dword	_$_str_$_2


//--------------------- .text.triton_poi_fused__native_batch_norm_legit_no_training_convolution_hardtanh_33 --------------------------
	.section	.text.triton_poi_fused__native_batch_norm_legit_no_training_convolution_hardtanh_33,"ax",@progbits
	.align	128
        .global         triton_poi_fused__native_batch_norm_legit_no_training_convolution_hardtanh_33
        .type           triton_poi_fused__native_batch_norm_legit_no_training_convolution_hardtanh_33,@function
        .size           triton_poi_fused__native_batch_norm_legit_no_training_convolution_hardtanh_33,(.L_x_1 - triton_poi_fused__native_batch_norm_legit_no_training_convolution_hardtanh_33)
        .other          triton_poi_fused__native_batch_norm_legit_no_training_convolution_hardtanh_33,@"STO_CUDA_ENTRY STV_DEFAULT"
triton_poi_fused__native_batch_norm_legit_no_training_convolution_hardtanh_33:
.text.triton_poi_fused__native_batch_norm_legit_no_training_convolution_hardtanh_33:
[----:B------:R-:W0:Y:S01]  /*0000*/  LDC R1, c[0x0][0x28] ;  /* 0x00000a00ff017b82 */ /* 0x000e220000000800 */
[----:B------:R-:W1:Y:S07]  /*0010*/  S2R R2, SR_TID.X ;  /* 0x0000000000027919 */ /* 0x000e6e0000002100 */
[----:B------:R-:W2:Y:S01]  /*0020*/  LDC.64 R12, c[0x0][0x228] ;  /* 0x00008a00ff0c7b82 */ /* 0x000ea20000000a00 */
[----:B------:R-:W-:Y:S01]  /*0030*/  ULDC.64 UR4, c[0x0][0x208] ;  /* 0x0000820000047ab9 */ /* 0x000fe20000000a00 */
[----:B------:R-:W3:Y:S06]  /*0040*/  S2R R3, SR_CTAID.X ;  /* 0x0000000000037919 */ /* 0x000eec0000002500 */
[----:B------:R-:W4:Y:S08]  /*0050*/  LDC.64 R10, c[0x0][0x218] ;  /* 0x00008600ff0a7b82 */ /* 0x000f300000000a00 */
[----:B------:R-:W5:Y:S08]  /*0060*/  LDC.64 R6, c[0x0][0x210] ;  /* 0x00008400ff067b82 */ /* 0x000f700000000a00 */
[----:B------:R-:W5:Y:S01]  /*0070*/  LDC.64 R14, c[0x0][0x220] ;  /* 0x00008800ff0e7b82 */ /* 0x000f620000000a00 */
[----:B-1----:R-:W-:-:S07]  /*0080*/  LOP3.LUT R2, R2, 0x7f, RZ, 0xc0, !PT ;  /* 0x0000007f02027812 */ /* 0x002fce00078ec0ff */
[----:B------:R-:W1:Y:S01]  /*0090*/  LDC.64 R16, c[0x0][0x230] ;  /* 0x00008c00ff107b82 */ /* 0x000e620000000a00 */
[----:B---3--:R-:W-:Y:S01]  /*00a0*/  LEA R3, R3, R2, 0x7 ;  /* 0x0000000203037211 */ /* 0x008fe200078e38ff */
[----:B------:R-:W-:-:S03]  /*00b0*/  HFMA2.MMA R2, -RZ, RZ, 0, 0 ;  /* 0x00000000ff027435 */ /* 0x000fc600000001ff */
[----:B------:R-:W-:-:S07]  /*00c0*/  ISETP.GE.AND P0, PT, R3, 0x4700, PT ;  /* 0x000047000300780c */ /* 0x000fce0003f06270 */
[----:B------:R-:W-:-:S05]  /*00d0*/  IMAD.HI R0, R3, -0x193d4bb7, R2 ;  /* 0xe6c2b44903007827 */ /* 0x000fca00078e0202 */
[----:B------:R-:W-:-:S04]  /*00e0*/  SHF.R.U32.HI R5, RZ, 0x1f, R0 ;  /* 0x0000001fff057819 */ /* 0x000fc80000011600 */
[----:B------:R-:W-:Y:S02]  /*00f0*/  LEA.HI.SX32 R5, R0, R5, 0x1a ;  /* 0x0000000500057211 */ /* 0x000fe400078fd2ff */
[----:B------:R-:W-:-:S03]  /*0100*/  MOV R0, RZ ;  /* 0x000000ff00007202 */ /* 0x000fc60000000f00 */
[----:B------:R-:W-:Y:S02]  /*0110*/  IMAD R19, R5, -0x47, R3 ;  /* 0xffffffb905137824 */ /* 0x000fe400078e0203 */
[----:B------:R-:W3:Y:S02]  /*0120*/  LDC.64 R4, c[0x0][0x238] ;  /* 0x00008e00ff047b82 */ /* 0x000ee40000000a00 */
[----:B--2---:R-:W-:-:S05]  /*0130*/  IMAD.WIDE R12, R19, 0x4, R12 ;  /* 0x00000004130c7825 */ /* 0x004fca00078e020c */
[----:B------:R2:W3:Y:S01]  /*0140*/  @!P0 LDG.E.EL R0, desc[UR4][R12.64] ;  /* 0x000000040c008981 */ /* 0x0004e2000c2e1900 */
[----:B------:R-:W-:Y:S01]  /*0150*/  CS2R R8, SRZ ;  /* 0x0000000000087805 */ /* 0x000fe2000001ff00 */
[----:B----4-:R-:W-:-:S04]  /*0160*/  IMAD.WIDE R10, R19, 0x4, R10 ;  /* 0x00000004130a7825 */ /* 0x010fc800078e020a */
[----:B-----5:R-:W-:Y:S01]  /*0170*/  IMAD.WIDE R6, R3, 0x4, R6 ;  /* 0x0000000403067825 */ /* 0x020fe200078e0206 */
[----:B------:R4:W5:Y:S03]  /*0180*/  @!P0 LDG.E.EL R9, desc[UR4][R10.64] ;  /* 0x000000040a098981 */ /* 0x000966000c2e1900 */
[C---:B0-2---:R-:W-:Y:S01]  /*0190*/  IMAD.WIDE R12, R19.reuse, 0x4, R14 ;  /* 0x00000004130c7825 */ /* 0x045fe200078e020e */
[----:B------:R-:W5:Y:S03]  /*01a0*/  @!P0 LDG.E R2, desc[UR4][R6.64] ;  /* 0x0000000406028981 */ /* 0x000f66000c1e1900 */
[----:B-1----:R-:W-:Y:S01]  /*01b0*/  IMAD.WIDE R14, R19, 0x4, R16 ;  /* 0x00000004130e7825 */ /* 0x002fe200078e0210 */
[----:B------:R-:W2:Y:S01]  /*01c0*/  @!P0 LDG.E.EL R8, desc[UR4][R12.64] ;  /* 0x000000040c088981 */ /* 0x000ea2000c2e1900 */
[----:B------:R-:W-:-:S02]  /*01d0*/  CS2R R16, SRZ ;  /* 0x0000000000107805 */ /* 0x000fc4000001ff00 */
[----:B---3--:R-:W-:-:S04]  /*01e0*/  IMAD.WIDE R4, R19, 0x4, R4 ;  /* 0x0000000413047825 */ /* 0x008fc800078e0204 */
[----:B------:R-:W3:Y:S04]  /*01f0*/  @!P0 LDG.E.EL R16, desc[UR4][R14.64] ;  /* 0x000000040e108981 */ /* 0x000ee8000c2e1900 */
[----:B------:R0:W3:Y:S01]  /*0200*/  @!P0 LDG.E.EL R17, desc[UR4][R4.64] ;  /* 0x0000000404118981 */ /* 0x0000e2000c2e1900 */
[----:B----4-:R-:W-:Y:S01]  /*0210*/  HFMA2.MMA R11, -RZ, RZ, 1.625, 0 ;  /* 0x3e800000ff0b7435 */ /* 0x010fe200000001ff */
[----:B0-----:R-:W0:Y:S01]  /*0220*/  LDC.64 R4, c[0x0][0x240] ;  /* 0x00009000ff047b82 */ /* 0x001e220000000a00 */
[----:B------:R-:W-:-:S04]  /*0230*/  FADD R0, R0, 9.9999997473787516356e-06 ;  /* 0x3727c5ac00007421 */ /* 0x000fc80000000000 */
[----:B------:R-:W1:Y:S02]  /*0240*/  MUFU.SQRT R18, R0 ;  /* 0x0000000000127308 */ /* 0x000e640000002000 */
[C---:B-1----:R-:W-:Y:S02]  /*0250*/  FSETP.GT.AND P1, PT, R18.reuse, 8.50705917302346158658e+37, PT ;  /* 0x7e8000001200780b */ /* 0x042fe40003f24000 */
[----:B------:R-:W-:-:S11]  /*0260*/  FSETP.GEU.AND P2, PT, R18, 1.175494350822287508e-38, PT ;  /* 0x008000001200780b */ /* 0x000fd60003f4e000 */
[----:B------:R-:W-:-:S04]  /*0270*/  @P1 FMUL R18, R18, 0.25 ;  /* 0x3e80000012121820 */ /* 0x000fc80000400000 */
[----:B------:R-:W-:-:S06]  /*0280*/  @!P2 FMUL R18, R18, 16777216 ;  /* 0x4b8000001212a820 */ /* 0x000fcc0000400000 */
[----:B------:R-:W1:Y:S01]  /*0290*/  MUFU.RCP R18, R18 ;  /* 0x0000001200127308 */ /* 0x000e620000001000 */
[----:B------:R-:W-:Y:S01]  /*02a0*/  FSEL R11, R11, 1, P1 ;  /* 0x3f8000000b0b7808 */ /* 0x000fe20000800000 */
[----:B-----5:R-:W-:-:S04]  /*02b0*/  FADD R13, R9, R2 ;  /* 0x00000002090d7221 */ /* 0x020fc80000000000 */
[----:B------:R-:W-:Y:S01]  /*02c0*/  @!P2 FMUL R11, R11, 16777216 ;  /* 0x4b8000000b0ba820 */ /* 0x000fe20000400000 */
[----:B--2---:R-:W-:-:S03]  /*02d0*/  FADD R8, R13, -R8 ;  /* 0x800000080d087221 */ /* 0x004fc60000000000 */
[----:B-1----:R-:W-:-:S04]  /*02e0*/  FMUL R11, R18, R11 ;  /* 0x0000000b120b7220 */ /* 0x002fc80000400000 */
[----:B------:R-:W-:-:S04]  /*02f0*/  FMUL R8, R8, R11 ;  /* 0x0000000b08087220 */ /* 0x000fc80000400000 */
[----:B---3--:R-:W-:-:S05]  /*0300*/  FFMA R8, R8, R16, R17 ;  /* 0x0000001008087223 */ /* 0x008fca0000000011 */
[----:B------:R-:W-:-:S04]  /*0310*/  FSETP.GTU.AND P1, PT, R8, RZ, PT ;  /* 0x000000ff0800720b */ /* 0x000fc80003f2c000 */
[----:B------:R-:W-:-:S04]  /*0320*/  FSEL R9, R8, RZ, P1 ;  /* 0x000000ff08097208 */ /* 0x000fc80000800000 */
[C---:B------:R-:W-:Y:S01]  /*0330*/  FSETP.GEU.AND P1, PT, R9.reuse, 6, PT ;  /* 0x40c000000900780b */ /* 0x040fe20003f2e000 */
[----:B------:R1:W-:Y:S01]  /*0340*/  @!P0 STG.E desc[UR4][R6.64], R13 ;  /* 0x0000000d06008986 */ /* 0x0003e2000c101904 */
[----:B------:R-:W-:Y:S01]  /*0350*/  FSETP.NAN.AND P2, PT, R9, R9, PT ;  /* 0x000000090900720b */ /* 0x000fe20003f48000 */
[----:B0-----:R-:W-:-:S10]  /*0360*/  IMAD.WIDE R2, R3, 0x4, R4 ;  /* 0x0000000403027825 */ /* 0x001fd400078e0204 */
[----:B------:R-:W-:Y:S01]  /*0370*/  @P1 SEL R9, R9, 0x40c00000, P2 ;  /* 0x40c0000009091807 */ /* 0x000fe20001000000 */
[----:B-1----:R-:W-:Y:S06]  /*0380*/  @P0 EXIT ;  /* 0x000000000000094d */ /* 0x002fec0003800000 */
[----:B------:R-:W-:Y:S01]  /*0390*/  STG.E desc[UR4][R2.64], R9 ;  /* 0x0000000902007986 */ /* 0x000fe2000c101904 */
[----:B------:R-:W-:Y:S05]  /*03a0*/  EXIT ;  /* 0x000000000000794d */ /* 0x000fea0003800000 */
.L_x_0:
[----:B------:R-:W-:-:S00]  /*03b0*/  BRA `(.L_x_0) ;  /* 0xfffffffc00fc7947 */ /* 0x000fc0000383ffff */
[----:B------:R-:W-:-:S00]  /*03c0*/  NOP ;  /* 0x0000000000007918 */ /* 0x000fc00000000000 */
        /* <DEDUP_REMOVED lines=11> */
.L_x_1:


//--------------------- .nv.global.init           --------------------------
	.section	.nv.global.init,"aw",@progbits
.nv.global.init:
	.type		_$_str,@object
	.size		_$_str,(_$_str_$_2 - _$_str)
_$_str:
        /*0000*/ 	.byte	0x5f, 0x5f, 0x43, 0x55, 0x44, 0x41, 0x5f, 0x46, 0x54, 0x5a, 0x00
	.type		_$_str_$_2,@object
	.size		_$_str_$_2,(.L_1 - _$_str_$_2)
_$_str_$_2:
        /*000b*/ 	.byte	0x5f, 0x5f, 0x43, 0x55, 0x44, 0x41, 0x5f, 0x50, 0x52, 0x45, 0x43, 0x5f, 0x53, 0x51, 0x52, 0x54
        /*001b*/ 	.byte	0x00
.L_1:


//--------------------- .nv.constant0.triton_poi_fused__native_batch_norm_legit_no_training_convolution_hardtanh_33 --------------------------
	.section	.nv.constant0.triton_poi_fused__native_batch_norm_legit_no_training_convolution_hardtanh_33,"a",@progbits
	.sectionflags	@""
	.align	4
.nv.constant0.triton_poi_fused__native_batch_norm_legit_no_training_convolution_hardtanh_33:
	.zero		588
